	.headerflags	@"EF_CUDA_TEXMODE_UNIFIED EF_CUDA_64BIT_ADDRESS EF_CUDA_SM86 EF_CUDA_VIRTUAL_SM(EF_CUDA_SM86)"
	.elftype	@"ET_EXEC"


//--------------------- .nv.info                  --------------------------
	.section	.nv.info,"",@"SHT_CUDA_INFO"
	.align	4


	//----- nvinfo : EIATTR_REGCOUNT
	.align		4
        /*0000*/ 	.byte	0x04, 0x2f
        /*0002*/ 	.short	(.L_1 - .L_0)
	.align		4
.L_0:
        /*0004*/ 	.word	index@(triton_poi_fused_clone_17)
        /*0008*/ 	.word	0x0000000e


	//----- nvinfo : EIATTR_MIN_STACK_SIZE
	.align		4
.L_1:
        /*000c*/ 	.byte	0x04, 0x12
        /*000e*/ 	.short	(.L_3 - .L_2)
	.align		4
.L_2:
        /*0010*/ 	.word	index@(triton_poi_fused_clone_17)
        /*0014*/ 	.word	0x00000000


	//----- nvinfo : EIATTR_FRAME_SIZE
	.align		4
.L_3:
        /*0018*/ 	.byte	0x04, 0x11
        /*001a*/ 	.short	(.L_5 - .L_4)
	.align		4
.L_4:
        /*001c*/ 	.word	index@(triton_poi_fused_clone_17)
        /*0020*/ 	.word	0x00000000


	//----- nvinfo : EIATTR_MIN_STACK_SIZE
	.align		4
.L_5:
        /*0024*/ 	.byte	0x04, 0x12
        /*0026*/ 	.short	(.L_7 - .L_6)
	.align		4
.L_6:
        /*0028*/ 	.word	index@(triton_poi_fused_clone_17)
        /*002c*/ 	.word	0x00000000
.L_7:


//--------------------- .nv.info.triton_poi_fused_clone_17 --------------------------
	.section	.nv.info.triton_poi_fused_clone_17,"",@"SHT_CUDA_INFO"
	.sectionflags	@""
	.align	4


	//----- nvinfo : EIATTR_CUDA_API_VERSION
	.align		4
        /*0000*/ 	.byte	0x04, 0x37
        /*0002*/ 	.short	(.L_9 - .L_8)
.L_8:
        /*0004*/ 	.word	0x0000007c


	//----- nvinfo : EIATTR_SW2861232_WAR
	.align		4
.L_9:
        /*0008*/ 	.byte	0x01, 0x35
	.zero		2


	//----- nvinfo : EIATTR_PARAM_CBANK
	.align		4
        /*000c*/ 	.byte	0x04, 0x0a
        /*000e*/ 	.short	(.L_11 - .L_10)
	.align		4
.L_10:
        /*0010*/ 	.word	index@(.nv.constant0.triton_poi_fused_clone_17)
        /*0014*/ 	.short	0x0160
        /*0016*/ 	.short	0x0020


	//----- nvinfo : EIATTR_CBANK_PARAM_SIZE
	.align		4
.L_11:
        /*0018*/ 	.byte	0x03, 0x19
        /*001a*/ 	.short	0x0020


	//----- nvinfo : EIATTR_KPARAM_INFO
	.align		4
        /*001c*/ 	.byte	0x04, 0x17
        /*001e*/ 	.short	(.L_13 - .L_12)
.L_12:
        /*0020*/ 	.word	0x00000000
        /*0024*/ 	.short	0x0003
        /*0026*/ 	.short	0x0018
        /*0028*/ 	.byte	0x00, 0xf4, 0x21, 0x00


	//----- nvinfo : EIATTR_KPARAM_INFO
	.align		4
.L_13:
        /*002c*/ 	.byte	0x04, 0x17
        /*002e*/ 	.short	(.L_15 - .L_14)
.L_14:
        /*0030*/ 	.word	0x00000000
        /*0034*/ 	.short	0x0002
        /*0036*/ 	.short	0x0010
        /*0038*/ 	.byte	0x00, 0xf0, 0x11, 0x00


	//----- nvinfo : EIATTR_KPARAM_INFO
	.align		4
.L_15:
        /*003c*/ 	.byte	0x04, 0x17
        /*003e*/ 	.short	(.L_17 - .L_16)
.L_16:
        /*0040*/ 	.word	0x00000000
        /*0044*/ 	.short	0x0001
        /*0046*/ 	.short	0x0008
        /*0048*/ 	.byte	0x00, 0xf4, 0x21, 0x00


	//----- nvinfo : EIATTR_KPARAM_INFO
	.align		4
.L_17:
        /*004c*/ 	.byte	0x04, 0x17
        /*004e*/ 	.short	(.L_19 - .L_18)
.L_18:
        /*0050*/ 	.word	0x00000000
        /*0054*/ 	.short	0x0000
        /*0056*/ 	.short	0x0000
        /*0058*/ 	.byte	0x00, 0xf4, 0x21, 0x00


	//----- nvinfo : EIATTR_MAXREG_COUNT
	.align		4
.L_19:
        /*005c*/ 	.byte	0x03, 0x1b
        /*005e*/ 	.short	0x00ff


	//----- nvinfo : EIATTR_EXIT_INSTR_OFFSETS
	.align		4
        /*0060*/ 	.byte	0x04, 0x1c
        /*0062*/ 	.short	(.L_21 - .L_20)


	//   ....[0]....
.L_20:
        /*0064*/ 	.word	0x00000120


	//----- nvinfo : EIATTR_REQNTID
	.align		4
.L_21:
        /*0068*/ 	.byte	0x04, 0x10
        /*006a*/ 	.short	(.L_23 - .L_22)
.L_22:
        /*006c*/ 	.word	0x00000080
        /*0070*/ 	.word	0x00000001
        /*0074*/ 	.word	0x00000001
.L_23:


//--------------------- .nv.callgraph             --------------------------
	.section	.nv.callgraph,"",@"SHT_CUDA_CALLGRAPH"
	.align	4
	.sectionentsize	8
	.align		4
        /*0000*/ 	.word	0x00000000
	.align		4
        /*0004*/ 	.word	0xffffffff
	.align		4
        /*0008*/ 	.word	0x00000000
	.align		4
        /*000c*/ 	.word	0xfffffffe
	.align		4
        /*0010*/ 	.word	0x00000000
	.align		4
        /*0014*/ 	.word	0xfffffffd
	.align		4
        /*0018*/ 	.word	0x00000000
	.align		4
        /*001c*/ 	.word	0xfffffffc


//--------------------- .nv.rel.action            --------------------------
	.section	.nv.rel.action,"",@"SHT_CUDA_RELOCINFO"
	.align	8
	.sectionentsize	8
        /*0000*/ 	.byte	0x73, 0x00, 0x00, 0x00, 0x00, 0x00, 0x00, 0x00, 0x00, 0x00, 0x00, 0x11, 0x25, 0x00, 0x05, 0x36


//--------------------- .nv.constant0.triton_poi_fused_clone_17 --------------------------
	.section	.nv.constant0.triton_poi_fused_clone_17,"a",@progbits
	.sectionflags	@""
	.align	4
.nv.constant0.triton_poi_fused_clone_17:
	.zero		384


//--------------------- .text.triton_poi_fused_clone_17 --------------------------
	.section	.text.triton_poi_fused_clone_17,"ax",@progbits
	.sectioninfo	@"SHI_REGISTERS=14"
	.align	128
        .global         triton_poi_fused_clone_17
        .type           triton_poi_fused_clone_17,@function
        .size           triton_poi_fused_clone_17,(.L_x_1 - triton_poi_fused_clone_17)
        .other          triton_poi_fused_clone_17,@"STO_CUDA_ENTRY STV_DEFAULT"
triton_poi_fused_clone_17:
.text.triton_poi_fused_clone_17:
[----:B------:R-:W-:Y:S02]  /*0000*/  MOV R1, c[0x0][0x28] ;  /* 0x00000a0000017a02 */ /* 0x000fe40000000f00 */
[----:B------:R-:W0:Y:S01]  /*0010*/  S2R R0, SR_TID.X ;  /* 0x0000000000007919 */ /* 0x000e220000002100 */
[----:B------:R-:W-:Y:S01]  /*0020*/  MOV R5, 0x2 ;  /* 0x0000000200057802 */ /* 0x000fe20000000f00 */
[----:B------:R-:W-:Y:S02]  /*0030*/  ULDC.64 UR4, c[0x0][0x118] ;  /* 0x0000460000047ab9 */ /* 0x000fe40000000a00 */
[----:B------:R-:W1:Y:S01]  /*0040*/  S2R R3, SR_CTAID.X ;  /* 0x0000000000037919 */ /* 0x000e620000002500 */
[----:B0-----:R-:W-:-:S04]  /*0050*/  SHF.L.U32 R0, R0, 0x3, RZ ;  /* 0x0000000300007819 */ /* 0x001fc800000006ff */
[----:B------:R-:W-:-:S04]  /*0060*/  LOP3.LUT R0, R0, 0x3f8, RZ, 0xc0, !PT ;  /* 0x000003f800007812 */ /* 0x000fc800078ec0ff */
[----:B-1----:R-:W-:-:S05]  /*0070*/  LEA R0, R3, R0, 0xa ;  /* 0x0000000003007211 */ /* 0x002fca00078e50ff */
[----:B------:R-:W-:-:S05]  /*0080*/  IMAD.HI R2, R0, 0x38e38e39, RZ ;  /* 0x38e38e3900027827 */ /* 0x000fca00078e02ff */
[----:B------:R-:W-:-:S04]  /*0090*/  SHF.R.U32.HI R3, RZ, 0x1f, R2 ;  /* 0x0000001fff037819 */ /* 0x000fc80000011602 */
[----:B------:R-:W-:-:S05]  /*00a0*/  LEA.HI.SX32 R3, R2, R3, 0xc ;  /* 0x0000000302037211 */ /* 0x000fca00078f62ff */
[----:B------:R-:W-:-:S04]  /*00b0*/  IMAD R2, R3, -0x480000, R0 ;  /* 0xffb8000003027824 */ /* 0x000fc800078e0200 */
[----:B------:R-:W-:-:S05]  /*00c0*/  IMAD R2, R3, 0x4c8000, R2 ;  /* 0x004c800003027824 */ /* 0x000fca00078e0202 */
[----:B------:R-:W-:-:S05]  /*00d0*/  IADD3 R2, R2, 0x48000, RZ ;  /* 0x0004800002027810 */ /* 0x000fca0007ffe0ff */
[----:B------:R-:W-:-:S05]  /*00e0*/  IMAD.WIDE R2, R2, R5, c[0x0][0x160] ;  /* 0x0000580002027625 */ /* 0x000fca00078e0205 */
[----:B------:R-:W2:Y:S01]  /*00f0*/  LDG.E.128 R8, [R2.64] ;  /* 0x0000000402087981 */ /* 0x000ea2000c1e1d00 */
[----:B------:R-:W-:-:S05]  /*0100*/  IMAD.WIDE R4, R0, R5, c[0x0][0x168] ;  /* 0x00005a0000047625 */ /* 0x000fca00078e0205 */
[----:B--2---:R-:W-:Y:S01]  /*0110*/  STG.E.128 [R4.64], R8 ;  /* 0x0000000804007986 */ /* 0x004fe2000c101d04 */
[----:B------:R-:W-:Y:S05]  /*0120*/  EXIT ;  /* 0x000000000000794d */ /* 0x000fea0003800000 */
.L_x_0:
[----:B------:R-:W-:-:S00]  /*0130*/  BRA `(.L_x_0) ;  /* 0xfffffff000007947 */ /* 0x000fc0000383ffff */
[----:B------:R-:W-:-:S00]  /*0140*/  NOP ;  /* 0x0000000000007918 */ /* 0x000fc00000000000 */
        /* <DEDUP_REMOVED lines=11> */
.L_x_1:
